//
// Generated by NVIDIA NVVM Compiler
//
// Compiler Build ID: CL-36424714
// Cuda compilation tools, release 13.0, V13.0.88
// Based on NVVM 20.0.0
//

.version 9.0
.target sm_100
.address_size 64

	// .globl	_Z16fibonacci_kernelPiPyi

.visible .entry _Z16fibonacci_kernelPiPyi(
	.param .u64 .ptr .align 1 _Z16fibonacci_kernelPiPyi_param_0,
	.param .u64 .ptr .align 1 _Z16fibonacci_kernelPiPyi_param_1,
	.param .u32 _Z16fibonacci_kernelPiPyi_param_2
)
{
	.reg .pred 	%p<7>;
	.reg .b32 	%r<19>;
	.reg .b64 	%rd<36>;

	ld.param.u64 	%rd13, [_Z16fibonacci_kernelPiPyi_param_0];
	ld.param.u64 	%rd14, [_Z16fibonacci_kernelPiPyi_param_1];
	ld.param.u32 	%r10, [_Z16fibonacci_kernelPiPyi_param_2];
	mov.u32 	%r11, %ctaid.x;
	mov.u32 	%r12, %ntid.x;
	mov.u32 	%r13, %tid.x;
	mad.lo.s32 	%r1, %r11, %r12, %r13;
	setp.ge.s32 	%p1, %r1, %r10;
	@%p1 bra 	$L__BB0_9;
	cvta.to.global.u64 	%rd15, %rd13;
	mul.wide.s32 	%rd16, %r1, 4;
	add.s64 	%rd17, %rd15, %rd16;
	ld.global.s32 	%rd35, [%rd17];
	setp.lt.s64 	%p2, %rd35, 2;
	@%p2 bra 	$L__BB0_8;
	cvt.u32.u64 	%r14, %rd35;
	add.s32 	%r2, %r14, -1;
	add.s32 	%r15, %r14, -2;
	and.b32  	%r3, %r2, 3;
	setp.lt.u32 	%p3, %r15, 3;
	mov.b64 	%rd35, 1;
	mov.b64 	%rd31, 0;
	@%p3 bra 	$L__BB0_5;
	and.b32  	%r16, %r2, -4;
	neg.s32 	%r17, %r16;
	mov.b64 	%rd35, 1;
	mov.b64 	%rd31, 0;
$L__BB0_4:
	add.s64 	%rd23, %rd31, %rd35;
	add.s64 	%rd24, %rd23, %rd35;
	add.s64 	%rd31, %rd24, %rd23;
	add.s64 	%rd35, %rd31, %rd24;
	add.s32 	%r17, %r17, 4;
	setp.ne.s32 	%p4, %r17, 0;
	@%p4 bra 	$L__BB0_4;
$L__BB0_5:
	setp.eq.s32 	%p5, %r3, 0;
	@%p5 bra 	$L__BB0_8;
	neg.s32 	%r18, %r3;
$L__BB0_7:
	.pragma "nounroll";
	mov.u64 	%rd10, %rd35;
	add.s64 	%rd35, %rd31, %rd10;
	add.s32 	%r18, %r18, 1;
	setp.ne.s32 	%p6, %r18, 0;
	mov.u64 	%rd31, %rd10;
	@%p6 bra 	$L__BB0_7;
$L__BB0_8:
	cvta.to.global.u64 	%rd25, %rd14;
	mul.wide.s32 	%rd26, %r1, 8;
	add.s64 	%rd27, %rd25, %rd26;
	st.global.u64 	[%rd27], %rd35;
$L__BB0_9:
	ret;

}


// ===== COMPILED SASS (sm_100) =====

	.target	sm_100

	.elftype	@"ET_EXEC"


//--------------------- .note.nv.tkinfo           --------------------------
	.section	.note.nv.tkinfo,"",@"SHT_NOTE"
	.sectionflags	@"SHF_NOTE_NV_TKINFO"
	.tkinfo
        /*0018*/ 	.word	0x00000002
        /*0030*/ 	.string	""
        /*0030*/ 	.string	"ptxas"
        /*0030*/ 	.string	"Cuda compilation tools, release 13.0, V13.0.88"
        /*0030*/ 	.string	"Build cuda_13.0.r13.0/compiler.36424714_0"
        /*0030*/ 	.string	"-arch sm_100 -m 64 "



//--------------------- .note.nv.cuinfo           --------------------------
	.section	.note.nv.cuinfo,"",@"SHT_NOTE"
	.sectionflags	@"SHF_NOTE_NV_CUINFO"
        /*0018*/ 	.short	0x0002
        /*001a*/ 	.short	0x0064
        /*001c*/ 	.short	0x0082
	.zero		2


//--------------------- .nv.info                  --------------------------
	.section	.nv.info,"",@"SHT_CUDA_INFO"
	.align	4


	//----- nvinfo : EIATTR_REGCOUNT
	.align		4
        /*0000*/ 	.byte	0x04, 0x2f
        /*0002*/ 	.short	(.L_1 - .L_0)
	.align		4
.L_0:
        /*0004*/ 	.word	index@(_Z16fibonacci_kernelPiPyi)
        /*0008*/ 	.word	0x0000000c


	//----- nvinfo : EIATTR_FRAME_SIZE
	.align		4
.L_1:
        /*000c*/ 	.byte	0x04, 0x11
        /*000e*/ 	.short	(.L_3 - .L_2)
	.align		4
.L_2:
        /*0010*/ 	.word	index@(_Z16fibonacci_kernelPiPyi)
        /*0014*/ 	.word	0x00000000


	//----- nvinfo : EIATTR_MIN_STACK_SIZE
	.align		4
.L_3:
        /*0018*/ 	.byte	0x04, 0x12
        /*001a*/ 	.short	(.L_5 - .L_4)
	.align		4
.L_4:
        /*001c*/ 	.word	index@(_Z16fibonacci_kernelPiPyi)
        /*0020*/ 	.word	0x00000000
.L_5:


//--------------------- .nv.compat                --------------------------
	.section	.nv.compat,"",@"SHT_CUDA_COMPAT_INFO"
	.align	4
        /*0000*/ 	.byte	0x02, 0x09, 0x00, 0x00, 0x02, 0x02, 0x01, 0x00, 0x02, 0x05, 0x05, 0x00, 0x03, 0x07, 0x01, 0x01
        /*0010*/ 	.byte	0x02, 0x03, 0x00, 0x00, 0x02, 0x06, 0x01, 0x00, 0x04, 0x0b, 0x08, 0x00, 0x09, 0x00, 0x00, 0x00
        /*0020*/ 	.byte	0x00, 0x00, 0x00, 0x00


//--------------------- .nv.info._Z16fibonacci_kernelPiPyi --------------------------
	.section	.nv.info._Z16fibonacci_kernelPiPyi,"",@"SHT_CUDA_INFO"
	.sectionflags	@""
	.align	4


	//----- nvinfo : EIATTR_CUDA_API_VERSION
	.align		4
        /*0000*/ 	.byte	0x04, 0x37
        /*0002*/ 	.short	(.L_7 - .L_6)
.L_6:
        /*0004*/ 	.word	0x00000082


	//----- nvinfo : EIATTR_KPARAM_INFO
	.align		4
.L_7:
        /*0008*/ 	.byte	0x04, 0x17
        /*000a*/ 	.short	(.L_9 - .L_8)
.L_8:
        /*000c*/ 	.word	0x00000000
        /*0010*/ 	.short	0x0002
        /*0012*/ 	.short	0x0010
        /*0014*/ 	.byte	0x00, 0xf0, 0x11, 0x00


	//----- nvinfo : EIATTR_KPARAM_INFO
	.align		4
.L_9:
        /*0018*/ 	.byte	0x04, 0x17
        /*001a*/ 	.short	(.L_11 - .L_10)
.L_10:
        /*001c*/ 	.word	0x00000000
        /*0020*/ 	.short	0x0001
        /*0022*/ 	.short	0x0008
        /*0024*/ 	.byte	0x00, 0xf5, 0x21, 0x00


	//----- nvinfo : EIATTR_KPARAM_INFO
	.align		4
.L_11:
        /*0028*/ 	.byte	0x04, 0x17
        /*002a*/ 	.short	(.L_13 - .L_12)
.L_12:
        /*002c*/ 	.word	0x00000000
        /*0030*/ 	.short	0x0000
        /*0032*/ 	.short	0x0000
        /*0034*/ 	.byte	0x00, 0xf5, 0x21, 0x00


	//----- nvinfo : EIATTR_SPARSE_MMA_MASK
	.align		4
.L_13:
        /*0038*/ 	.byte	0x03, 0x50
        /*003a*/ 	.short	0x0000


	//----- nvinfo : EIATTR_MAXREG_COUNT
	.align		4
        /*003c*/ 	.byte	0x03, 0x1b
        /*003e*/ 	.short	0x00ff


	//----- nvinfo : EIATTR_MERCURY_ISA_VERSION
	.align		4
        /*0040*/ 	.byte	0x03, 0x5f
        /*0042*/ 	.short	0x0101


	//----- nvinfo : EIATTR_VRC_CTA_INIT_COUNT
	.align		4
        /*0044*/ 	.byte	0x02, 0x4a
	.zero		1
	.zero		1


	//----- nvinfo : EIATTR_EXIT_INSTR_OFFSETS
	.align		4
        /*0048*/ 	.byte	0x04, 0x1c
        /*004a*/ 	.short	(.L_15 - .L_14)


	//   ....[0]....
.L_14:
        /*004c*/ 	.word	0x00000070


	//   ....[1]....
        /*0050*/ 	.word	0x00000850


	//----- nvinfo : EIATTR_CRS_STACK_SIZE
	.align		4
.L_15:
        /*0054*/ 	.byte	0x04, 0x1e
        /*0056*/ 	.short	(.L_17 - .L_16)
.L_16:
        /*0058*/ 	.word	0x00000000


	//----- nvinfo : EIATTR_CBANK_PARAM_SIZE
	.align		4
.L_17:
        /*005c*/ 	.byte	0x03, 0x19
        /*005e*/ 	.short	0x0014


	//----- nvinfo : EIATTR_PARAM_CBANK
	.align		4
        /*0060*/ 	.byte	0x04, 0x0a
        /*0062*/ 	.short	(.L_19 - .L_18)
	.align		4
.L_18:
        /*0064*/ 	.word	index@(.nv.constant0._Z16fibonacci_kernelPiPyi)
        /*0068*/ 	.short	0x0380
        /*006a*/ 	.short	0x0014


	//----- nvinfo : EIATTR_SW_WAR
	.align		4
.L_19:
        /*006c*/ 	.byte	0x04, 0x36
        /*006e*/ 	.short	(.L_21 - .L_20)
.L_20:
        /*0070*/ 	.word	0x00000008
.L_21:


//--------------------- .nv.callgraph             --------------------------
	.section	.nv.callgraph,"",@"SHT_CUDA_CALLGRAPH"
	.align	4
	.sectionentsize	8
	.align		4
        /*0000*/ 	.word	0x00000000
	.align		4
        /*0004*/ 	.word	0xffffffff
	.align		4
        /*0008*/ 	.word	0x00000000
	.align		4
        /*000c*/ 	.word	0xfffffffe
	.align		4
        /*0010*/ 	.word	0x00000000
	.align		4
        /*0014*/ 	.word	0xfffffffd
	.align		4
        /*0018*/ 	.word	0x00000000
	.align		4
        /*001c*/ 	.word	0xfffffffc


//--------------------- .text._Z16fibonacci_kernelPiPyi --------------------------
	.section	.text._Z16fibonacci_kernelPiPyi,"ax",@progbits
	.align	128
        .global         _Z16fibonacci_kernelPiPyi
        .type           _Z16fibonacci_kernelPiPyi,@function
        .size           _Z16fibonacci_kernelPiPyi,(.L_x_13 - _Z16fibonacci_kernelPiPyi)
        .other          _Z16fibonacci_kernelPiPyi,@"STO_CUDA_ENTRY STV_DEFAULT"
_Z16fibonacci_kernelPiPyi:
.text._Z16fibonacci_kernelPiPyi:
[----:B------:R-:W-:Y:S01]  /*0000*/  LDC R1, c[0x0][0x37c] ;  /* 0x0000df00ff017b82 */ /* 0x000fe20000000800 */
[----:B------:R-:W0:Y:S07]  /*0010*/  S2R R3, SR_TID.X ;  /* 0x0000000000037919 */ /* 0x000e2e0000002100 */
[----:B------:R-:W0:Y:S01]  /*0020*/  S2UR UR4, SR_CTAID.X ;  /* 0x00000000000479c3 */ /* 0x000e220000002500 */
[----:B------:R-:W1:Y:S07]  /*0030*/  LDCU UR5, c[0x0][0x390] ;  /* 0x00007200ff0577ac */ /* 0x000e6e0008000800 */
[----:B------:R-:W0:Y:S02]  /*0040*/  LDC R0, c[0x0][0x360] ;  /* 0x0000d800ff007b82 */ /* 0x000e240000000800 */
[----:B0-----:R-:W-:-:S05]  /*0050*/  IMAD R0, R0, UR4, R3 ;  /* 0x0000000400007c24 */ /* 0x001fca000f8e0203 */
[----:B-1----:R-:W-:-:S13]  /*0060*/  ISETP.GE.AND P0, PT, R0, UR5, PT ;  /* 0x0000000500007c0c */ /* 0x002fda000bf06270 */
[----:B------:R-:W-:Y:S05]  /*0070*/  @P0 EXIT ;  /* 0x000000000000094d */ /* 0x000fea0003800000 */
[----:B------:R-:W0:Y:S01]  /*0080*/  LDC.64 R2, c[0x0][0x380] ;  /* 0x0000e000ff027b82 */ /* 0x000e220000000a00 */
[----:B------:R-:W1:Y:S01]  /*0090*/  LDCU.64 UR4, c[0x0][0x358] ;  /* 0x00006b00ff0477ac */ /* 0x000e620008000a00 */
[----:B0-----:R-:W-:-:S05]  /*00a0*/  IMAD.WIDE R2, R0, 0x4, R2 ;  /* 0x0000000400027825 */ /* 0x001fca00078e0202 */
[----:B-1----:R-:W2:Y:S01]  /*00b0*/  LDG.E R4, desc[UR4][R2.64] ;  /* 0x0000000402047981 */ /* 0x002ea2000c1e1900 */
[----:B------:R-:W-:Y:S01]  /*00c0*/  BSSY.RECONVERGENT B2, `(.L_x_0) ;  /* 0x0000073000027945 */ /* 0x000fe20003800200 */
[----:B--2---:R-:W-:Y:S02]  /*00d0*/  ISETP.GE.U32.AND P0, PT, R4, 0x2, PT ;  /* 0x000000020400780c */ /* 0x004fe40003f06070 */
[----:B------:R-:W-:-:S04]  /*00e0*/  SHF.R.S32.HI R7, RZ, 0x1f, R4 ;  /* 0x0000001fff077819 */ /* 0x000fc80000011404 */
[----:B------:R-:W-:-:S13]  /*00f0*/  ISETP.GE.AND.EX P0, PT, R7, RZ, PT, P0 ;  /* 0x000000ff0700720c */ /* 0x000fda0003f06300 */
[----:B------:R-:W-:Y:S05]  /*0100*/  @!P0 BRA `(.L_x_1) ;  /* 0x0000000400b88947 */ /* 0x000fea0003800000 */
[C---:B------:R-:W-:Y:S01]  /*0110*/  VIADD R2, R4.reuse, 0xfffffffe ;  /* 0xfffffffe04027836 */ /* 0x040fe20000000000 */
[----:B------:R-:W-:Y:S01]  /*0120*/  BSSY.RECONVERGENT B1, `(.L_x_2) ;  /* 0x0000060000017945 */ /* 0x000fe20003800200 */
[----:B------:R-:W-:Y:S01]  /*0130*/  VIADD R3, R4, 0xffffffff ;  /* 0xffffffff04037836 */ /* 0x000fe20000000000 */
[----:B------:R-:W-:Y:S01]  /*0140*/  CS2R R6, SRZ ;  /* 0x0000000000067805 */ /* 0x000fe2000001ff00 */
[----:B------:R-:W-:Y:S01]  /*0150*/  IMAD.MOV.U32 R9, RZ, RZ, RZ ;  /* 0x000000ffff097224 */ /* 0x000fe200078e00ff */
[----:B------:R-:W-:Y:S01]  /*0160*/  ISETP.GE.U32.AND P0, PT, R2, 0x3, PT ;  /* 0x000000030200780c */ /* 0x000fe20003f06070 */
[----:B------:R-:W-:Y:S01]  /*0170*/  IMAD.MOV.U32 R4, RZ, RZ, 0x1 ;  /* 0x00000001ff047424 */ /* 0x000fe200078e00ff */
[----:B------:R-:W-:-:S11]  /*0180*/  LOP3.LUT R2, R3, 0x3, RZ, 0xc0, !PT ;  /* 0x0000000303027812 */ /* 0x000fd600078ec0ff */
[----:B------:R-:W-:Y:S05]  /*0190*/  @!P0 BRA `(.L_x_3) ;  /* 0x0000000400608947 */ /* 0x000fea0003800000 */
[----:B------:R-:W-:Y:S01]  /*01a0*/  LOP3.LUT R3, R3, 0xfffffffc, RZ, 0xc0, !PT ;  /* 0xfffffffc03037812 */ /* 0x000fe200078ec0ff */
[----:B------:R-:W-:Y:S01]  /*01b0*/  BSSY.RELIABLE B0, `(.L_x_4) ;  /* 0x000004b000007945 */ /* 0x000fe20003800100 */
[----:B------:R-:W-:Y:S01]  /*01c0*/  IMAD.MOV.U32 R4, RZ, RZ, 0x1 ;  /* 0x00000001ff047424 */ /* 0x000fe200078e00ff */
[----:B------:R-:W-:Y:S01]  /*01d0*/  CS2R R6, SRZ ;  /* 0x0000000000067805 */ /* 0x000fe2000001ff00 */
[----:B------:R-:W-:Y:S02]  /*01e0*/  IMAD.MOV.U32 R9, RZ, RZ, RZ ;  /* 0x000000ffff097224 */ /* 0x000fe400078e00ff */
[----:B------:R-:W-:-:S05]  /*01f0*/  IMAD.MOV R3, RZ, RZ, -R3 ;  /* 0x000000ffff037224 */ /* 0x000fca00078e0a03 */
[----:B------:R-:W-:-:S13]  /*0200*/  ISETP.GE.AND P0, PT, R3, RZ, PT ;  /* 0x000000ff0300720c */ /* 0x000fda0003f06270 */
[----:B------:R-:W-:Y:S05]  /*0210*/  @P0 BRA `(.L_x_5) ;  /* 0x0000000400100947 */ /* 0x000fea0003800000 */
[----:B------:R-:W-:Y:S01]  /*0220*/  IMAD.MOV R5, RZ, RZ, -R3 ;  /* 0x000000ffff057224 */ /* 0x000fe200078e0a03 */
[----:B------:R-:W-:Y:S01]  /*0230*/  BSSY.RECONVERGENT B3, `(.L_x_6) ;  /* 0x0000028000037945 */ /* 0x000fe20003800200 */
[----:B------:R-:W-:-:S03]  /*0240*/  PLOP3.LUT P0, PT, PT, PT, PT, 0x80, 0x8 ;  /* 0x000000000008781c */ /* 0x000fc60003f0f070 */
[----:B------:R-:W-:-:S13]  /*0250*/  ISETP.GT.AND P1, PT, R5, 0xc, PT ;  /* 0x0000000c0500780c */ /* 0x000fda0003f24270 */
[----:B------:R-:W-:Y:S05]  /*0260*/  @!P1 BRA `(.L_x_7) ;  /* 0x0000000000909947 */ /* 0x000fea0003800000 */
[----:B------:R-:W-:-:S13]  /*0270*/  PLOP3.LUT P0, PT, PT, PT, PT, 0x8, 0x80 ;  /* 0x000000000080781c */ /* 0x000fda0003f0e170 */
.L_x_8:
[----:B------:R-:W-:Y:S01]  /*0280*/  IADD3 R5, P1, PT, R4, R9, RZ ;  /* 0x0000000904057210 */ /* 0x000fe20007f3e0ff */
[----:B------:R-:W-:-:S03]  /*0290*/  VIADD R3, R3, 0x10 ;  /* 0x0000001003037836 */ /* 0x000fc60000000000 */
[----:B------:R-:W-:Y:S01]  /*02a0*/  IADD3 R4, P2, PT, R4, R5, RZ ;  /* 0x0000000504047210 */ /* 0x000fe20007f5e0ff */
[----:B------:R-:W-:-:S03]  /*02b0*/  IMAD.X R6, R7, 0x1, R6, P1 ;  /* 0x0000000107067824 */ /* 0x000fc600008e0606 */
        /* <DEDUP_REMOVED lines=25> */
[----:B------:R-:W-:Y:S01]  /*0450*/  IMAD.X R5, R6, 0x1, R7, P2 ;  /* 0x0000000106057824 */ /* 0x000fe200010e0607 */
[----:B------:R-:W-:Y:S02]  /*0460*/  ISETP.GE.AND P2, PT, R3, -0xc, PT ;  /* 0xfffffff40300780c */ /* 0x000fe40003f46270 */
[----:B------:R-:W-:Y:S01]  /*0470*/  IADD3 R4, P3, PT, R9, R4, RZ ;  /* 0x0000000409047210 */ /* 0x000fe20007f7e0ff */
[----:B------:R-:W-:-:S05]  /*0480*/  IMAD.X R6, R5, 0x1, R6, P1 ;  /* 0x0000000105067824 */ /* 0x000fca00008e0606 */
[----:B------:R-:W-:-:S05]  /*0490*/  IADD3.X R7, PT, PT, R6, R5, RZ, P3, !PT ;  /* 0x0000000506077210 */ /* 0x000fca0001ffe4ff */
[----:B------:R-:W-:Y:S05]  /*04a0*/  @!P2 BRA `(.L_x_8) ;  /* 0xfffffffc0074a947 */ /* 0x000fea000383ffff */
.L_x_7:
[----:B------:R-:W-:Y:S05]  /*04b0*/  BSYNC.RECONVERGENT B3 ;  /* 0x0000000000037941 */ /* 0x000fea0003800200 */
.L_x_6:
[----:B------:R-:W-:Y:S01]  /*04c0*/  IMAD.MOV R5, RZ, RZ, -R3 ;  /* 0x000000ffff057224 */ /* 0x000fe200078e0a03 */
[----:B------:R-:W-:Y:S04]  /*04d0*/  BSSY.RECONVERGENT B3, `(.L_x_9) ;  /* 0x0000015000037945 */ /* 0x000fe80003800200 */
[----:B------:R-:W-:-:S13]  /*04e0*/  ISETP.GT.AND P1, PT, R5, 0x4, PT ;  /* 0x000000040500780c */ /* 0x000fda0003f24270 */
[----:B------:R-:W-:Y:S05]  /*04f0*/  @!P1 BRA `(.L_x_10) ;  /* 0x0000000000489947 */ /* 0x000fea0003800000 */
        /* <DEDUP_REMOVED lines=12> */
[----:B------:R-:W-:Y:S02]  /*05c0*/  PLOP3.LUT P0, PT, PT, PT, PT, 0x8, 0x80 ;  /* 0x000000000080781c */ /* 0x000fe40003f0e170 */
[----:B------:R-:W-:Y:S01]  /*05d0*/  IADD3 R9, P2, PT, R4, R5, RZ ;  /* 0x0000000504097210 */ /* 0x000fe20007f5e0ff */
[----:B------:R-:W-:-:S03]  /*05e0*/  IMAD.X R5, R6, 0x1, R7, P1 ;  /* 0x0000000106057824 */ /* 0x000fc600008e0607 */
[----:B------:R-:W-:Y:S01]  /*05f0*/  IADD3 R4, P1, PT, R9, R4, RZ ;  /* 0x0000000409047210 */ /* 0x000fe20007f3e0ff */
[----:B------:R-:W-:-:S04]  /*0600*/  IMAD.X R6, R5, 0x1, R6, P2 ;  /* 0x0000000105067824 */ /* 0x000fc800010e0606 */
[----:B------:R-:W-:-:S08]  /*0610*/  IMAD.X R7, R6, 0x1, R5, P1 ;  /* 0x0000000106077824 */ /* 0x000fd000008e0605 */
.L_x_10:
[----:B------:R-:W-:Y:S05]  /*0620*/  BSYNC.RECONVERGENT B3 ;  /* 0x0000000000037941 */ /* 0x000fea0003800200 */
.L_x_9:
[----:B------:R-:W-:-:S13]  /*0630*/  ISETP.NE.OR P0, PT, R3, RZ, P0 ;  /* 0x000000ff0300720c */ /* 0x000fda0000705670 */
[----:B------:R-:W-:Y:S05]  /*0640*/  @!P0 BREAK.RELIABLE B0 ;  /* 0x0000000000008942 */ /* 0x000fea0003800100 */
[----:B------:R-:W-:Y:S05]  /*0650*/  @!P0 BRA `(.L_x_3) ;  /* 0x0000000000308947 */ /* 0x000fea0003800000 */
.L_x_5:
[----:B------:R-:W-:Y:S05]  /*0660*/  BSYNC.RELIABLE B0 ;  /* 0x0000000000007941 */ /* 0x000fea0003800100 */
.L_x_4:
[----:B------:R-:W-:Y:S01]  /*0670*/  IADD3 R9, P0, PT, R4, R9, RZ ;  /* 0x0000000904097210 */ /* 0x000fe20007f1e0ff */
[----:B------:R-:W-:-:S03]  /*0680*/  VIADD R3, R3, 0x4 ;  /* 0x0000000403037836 */ /* 0x000fc60000000000 */
[-C--:B------:R-:W-:Y:S01]  /*0690*/  IADD3 R4, P1, PT, R4, R9.reuse, RZ ;  /* 0x0000000904047210 */ /* 0x080fe20007f3e0ff */
[----:B------:R-:W-:Y:S01]  /*06a0*/  IMAD.X R6, R7, 0x1, R6, P0 ;  /* 0x0000000107067824 */ /* 0x000fe200000e0606 */
[----:B------:R-:W-:Y:S02]  /*06b0*/  ISETP.NE.AND P0, PT, R3, RZ, PT ;  /* 0x000000ff0300720c */ /* 0x000fe40003f05270 */
[----:B------:R-:W-:Y:S02]  /*06c0*/  IADD3 R9, P2, PT, R4, R9, RZ ;  /* 0x0000000904097210 */ /* 0x000fe40007f5e0ff */
[----:B------:R-:W-:Y:S02]  /*06d0*/  IADD3.X R7, PT, PT, R7, R6, RZ, P1, !PT ;  /* 0x0000000607077210 */ /* 0x000fe40000ffe4ff */
[----:B------:R-:W-:-:S03]  /*06e0*/  IADD3 R4, P1, PT, R9, R4, RZ ;  /* 0x0000000409047210 */ /* 0x000fc60007f3e0ff */
[----:B------:R-:W-:-:S04]  /*06f0*/  IMAD.X R6, R7, 0x1, R6, P2 ;  /* 0x0000000107067824 */ /* 0x000fc800010e0606 */
[----:B------:R-:W-:Y:S01]  /*0700*/  IMAD.X R7, R6, 0x1, R7, P1 ;  /* 0x0000000106077824 */ /* 0x000fe200008e0607 */
[----:B------:R-:W-:Y:S06]  /*0710*/  @P0 BRA `(.L_x_4) ;  /* 0xfffffffc00d40947 */ /* 0x000fec000383ffff */
.L_x_3:
[----:B------:R-:W-:Y:S05]  /*0720*/  BSYNC.RECONVERGENT B1 ;  /* 0x0000000000017941 */ /* 0x000fea0003800200 */
.L_x_2:
[----:B------:R-:W-:-:S13]  /*0730*/  ISETP.NE.AND P0, PT, R2, RZ, PT ;  /* 0x000000ff0200720c */ /* 0x000fda0003f05270 */
[----:B------:R-:W-:Y:S05]  /*0740*/  @!P0 BRA `(.L_x_1) ;  /* 0x0000000000288947 */ /* 0x000fea0003800000 */
[----:B------:R-:W-:-:S07]  /*0750*/  IMAD.MOV R2, RZ, RZ, -R2 ;  /* 0x000000ffff027224 */ /* 0x000fce00078e0a02 */
.L_x_11:
[----:B------:R-:W-:Y:S02]  /*0760*/  VIADD R2, R2, 0x1 ;  /* 0x0000000102027836 */ /* 0x000fe40000000000 */
[----:B------:R-:W-:Y:S01]  /*0770*/  IMAD.MOV.U32 R3, RZ, RZ, R4 ;  /* 0x000000ffff037224 */ /* 0x000fe200078e0004 */
[----:B------:R-:W-:Y:S01]  /*0780*/  IADD3 R4, P1, PT, R4, R9, RZ ;  /* 0x0000000904047210 */ /* 0x000fe20007f3e0ff */
[----:B------:R-:W-:Y:S01]  /*0790*/  IMAD.MOV.U32 R5, RZ, RZ, R7 ;  /* 0x000000ffff057224 */ /* 0x000fe200078e0007 */
[----:B------:R-:W-:Y:S01]  /*07a0*/  ISETP.NE.AND P0, PT, R2, RZ, PT ;  /* 0x000000ff0200720c */ /* 0x000fe20003f05270 */
[----:B------:R-:W-:Y:S02]  /*07b0*/  IMAD.MOV.U32 R9, RZ, RZ, R3 ;  /* 0x000000ffff097224 */ /* 0x000fe400078e0003 */
[----:B------:R-:W-:Y:S02]  /*07c0*/  IMAD.X R7, R7, 0x1, R6, P1 ;  /* 0x0000000107077824 */ /* 0x000fe400008e0606 */
[----:B------:R-:W-:-:S08]  /*07d0*/  IMAD.MOV.U32 R6, RZ, RZ, R5 ;  /* 0x000000ffff067224 */ /* 0x000fd000078e0005 */
[----:B------:R-:W-:Y:S05]  /*07e0*/  @P0 BRA `(.L_x_11) ;  /* 0xfffffffc00dc0947 */ /* 0x000fea000383ffff */
.L_x_1:
[----:B------:R-:W-:Y:S05]  /*07f0*/  BSYNC.RECONVERGENT B2 ;  /* 0x0000000000027941 */ /* 0x000fea0003800200 */
.L_x_0:
[----:B------:R-:W-:Y:S05]  /*0800*/  WARPSYNC.ALL ;  /* 0x0000000000007948 */ /* 0x000fea0003800000 */
[----:B------:R-:W0:Y:S01]  /*0810*/  LDC.64 R2, c[0x0][0x388] ;  /* 0x0000e200ff027b82 */ /* 0x000e220000000a00 */
[----:B------:R-:W-:Y:S02]  /*0820*/  IMAD.MOV.U32 R5, RZ, RZ, R7 ;  /* 0x000000ffff057224 */ /* 0x000fe400078e0007 */
[----:B0-----:R-:W-:-:S05]  /*0830*/  IMAD.WIDE R2, R0, 0x8, R2 ;  /* 0x0000000800027825 */ /* 0x001fca00078e0202 */
[----:B------:R-:W-:Y:S01]  /*0840*/  STG.E.64 desc[UR4][R2.64], R4 ;  /* 0x0000000402007986 */ /* 0x000fe2000c101b04 */
[----:B------:R-:W-:Y:S05]  /*0850*/  EXIT ;  /* 0x000000000000794d */ /* 0x000fea0003800000 */
.L_x_12:
[----:B------:R-:W-:-:S00]  /*0860*/  BRA `(.L_x_12) ;  /* 0xfffffffc00fc7947 */ /* 0x000fc0000383ffff */
[----:B------:R-:W-:-:S00]  /*0870*/  NOP ;  /* 0x0000000000007918 */ /* 0x000fc00000000000 */
        /* <DEDUP_REMOVED lines=8> */
.L_x_13:


//--------------------- .nv.shared.reserved.0     --------------------------
	.section	.nv.shared.reserved.0,"aw",@nobits
	.weak		__nv_reservedSMEM_offset_0_alias
	.size		__nv_reservedSMEM_offset_0_alias, 0, 64
	.other		__nv_reservedSMEM_offset_0_alias,@"STO_CUDA_RESERVED_SHARED STV_DEFAULT"
__nv_reservedSMEM_offset_0_alias:
	.zero		0
	.zero		64


//--------------------- .nv.constant0._Z16fibonacci_kernelPiPyi --------------------------
	.section	.nv.constant0._Z16fibonacci_kernelPiPyi,"a",@progbits
	.sectionflags	@""
	.align	4
.nv.constant0._Z16fibonacci_kernelPiPyi:
	.zero		916


//--------------------- SYMBOLS --------------------------

	.type		.nv.reservedSmem.offset0,@object
	.size		.nv.reservedSmem.offset0,0x4
